	.headerflags	@"EF_CUDA_TEXMODE_UNIFIED EF_CUDA_64BIT_ADDRESS EF_CUDA_ACCELERATORS EF_CUDA_SM90 EF_CUDA_VIRTUAL_SM(EF_CUDA_SM90)"
	.elftype	@"ET_EXEC"


//--------------------- .nv.info                  --------------------------
	.section	.nv.info,"",@"SHT_CUDA_INFO"
	.align	4


	//----- nvinfo : EIATTR_REGCOUNT
	.align		4
        /*0000*/ 	.byte	0x04, 0x2f
        /*0002*/ 	.short	(.L_3 - .L_2)
	.align		4
.L_2:
        /*0004*/ 	.word	index@(triton_poi_fused__native_batch_norm_legit_no_training_silu_34)
        /*0008*/ 	.word	0x00000013


	//----- nvinfo : EIATTR_MIN_STACK_SIZE
	.align		4
.L_3:
        /*000c*/ 	.byte	0x04, 0x12
        /*000e*/ 	.short	(.L_5 - .L_4)
	.align		4
.L_4:
        /*0010*/ 	.word	index@(triton_poi_fused__native_batch_norm_legit_no_training_silu_34)
        /*0014*/ 	.word	0x00000000


	//----- nvinfo : EIATTR_FRAME_SIZE
	.align		4
.L_5:
        /*0018*/ 	.byte	0x04, 0x11
        /*001a*/ 	.short	(.L_7 - .L_6)
	.align		4
.L_6:
        /*001c*/ 	.word	index@(triton_poi_fused__native_batch_norm_legit_no_training_silu_34)
        /*0020*/ 	.word	0x00000000


	//----- nvinfo : EIATTR_MIN_STACK_SIZE
	.align		4
.L_7:
        /*0024*/ 	.byte	0x04, 0x12
        /*0026*/ 	.short	(.L_9 - .L_8)
	.align		4
.L_8:
        /*0028*/ 	.word	index@(triton_poi_fused__native_batch_norm_legit_no_training_silu_34)
        /*002c*/ 	.word	0x00000000
.L_9:


//--------------------- .nv.info.triton_poi_fused__native_batch_norm_legit_no_training_silu_34 --------------------------
	.section	.nv.info.triton_poi_fused__native_batch_norm_legit_no_training_silu_34,"",@"SHT_CUDA_INFO"
	.sectionflags	@""
	.align	4


	//----- nvinfo : EIATTR_CUDA_API_VERSION
	.align		4
        /*0000*/ 	.byte	0x04, 0x37
        /*0002*/ 	.short	(.L_11 - .L_10)
.L_10:
        /*0004*/ 	.word	0x0000007c


	//----- nvinfo : EIATTR_KPARAM_INFO
	.align		4
.L_11:
        /*0008*/ 	.byte	0x04, 0x17
        /*000a*/ 	.short	(.L_13 - .L_12)
.L_12:
        /*000c*/ 	.word	0x00000000
        /*0010*/ 	.short	0x0006
        /*0012*/ 	.short	0x0030
        /*0014*/ 	.byte	0x00, 0xf0, 0x11, 0x00


	//----- nvinfo : EIATTR_KPARAM_INFO
	.align		4
.L_13:
        /*0018*/ 	.byte	0x04, 0x17
        /*001a*/ 	.short	(.L_15 - .L_14)
.L_14:
        /*001c*/ 	.word	0x00000000
        /*0020*/ 	.short	0x0005
        /*0022*/ 	.short	0x0028
        /*0024*/ 	.byte	0x00, 0xf4, 0x21, 0x00


	//----- nvinfo : EIATTR_KPARAM_INFO
	.align		4
.L_15:
        /*0028*/ 	.byte	0x04, 0x17
        /*002a*/ 	.short	(.L_17 - .L_16)
.L_16:
        /*002c*/ 	.word	0x00000000
        /*0030*/ 	.short	0x0004
        /*0032*/ 	.short	0x0020
        /*0034*/ 	.byte	0x00, 0xf4, 0x21, 0x00


	//----- nvinfo : EIATTR_KPARAM_INFO
	.align		4
.L_17:
        /*0038*/ 	.byte	0x04, 0x17
        /*003a*/ 	.short	(.L_19 - .L_18)
.L_18:
        /*003c*/ 	.word	0x00000000
        /*0040*/ 	.short	0x0003
        /*0042*/ 	.short	0x0018
        /*0044*/ 	.byte	0x00, 0xf4, 0x21, 0x00


	//----- nvinfo : EIATTR_KPARAM_INFO
	.align		4
.L_19:
        /*0048*/ 	.byte	0x04, 0x17
        /*004a*/ 	.short	(.L_21 - .L_20)
.L_20:
        /*004c*/ 	.word	0x00000000
        /*0050*/ 	.short	0x0002
        /*0052*/ 	.short	0x0010
        /*0054*/ 	.byte	0x00, 0xf4, 0x21, 0x00


	//----- nvinfo : EIATTR_KPARAM_INFO
	.align		4
.L_21:
        /*0058*/ 	.byte	0x04, 0x17
        /*005a*/ 	.short	(.L_23 - .L_22)
.L_22:
        /*005c*/ 	.word	0x00000000
        /*0060*/ 	.short	0x0001
        /*0062*/ 	.short	0x0008
        /*0064*/ 	.byte	0x00, 0xf4, 0x21, 0x00


	//----- nvinfo : EIATTR_KPARAM_INFO
	.align		4
.L_23:
        /*0068*/ 	.byte	0x04, 0x17
        /*006a*/ 	.short	(.L_25 - .L_24)
.L_24:
        /*006c*/ 	.word	0x00000000
        /*0070*/ 	.short	0x0000
        /*0072*/ 	.short	0x0000
        /*0074*/ 	.byte	0x00, 0xf4, 0x21, 0x00


	//----- nvinfo : EIATTR_SPARSE_MMA_MASK
	.align		4
.L_25:
        /*0078*/ 	.byte	0x03, 0x50
        /*007a*/ 	.short	0x0000


	//----- nvinfo : EIATTR_MAXREG_COUNT
	.align		4
        /*007c*/ 	.byte	0x03, 0x1b
        /*007e*/ 	.short	0x00ff


	//----- nvinfo : EIATTR_EXIT_INSTR_OFFSETS
	.align		4
        /*0080*/ 	.byte	0x04, 0x1c
        /*0082*/ 	.short	(.L_27 - .L_26)


	//   ....[0]....
.L_26:
        /*0084*/ 	.word	0x000003a0


	//   ....[1]....
        /*0088*/ 	.word	0x000003c0


	//----- nvinfo : EIATTR_REQNTID
	.align		4
.L_27:
        /*008c*/ 	.byte	0x04, 0x10
        /*008e*/ 	.short	(.L_29 - .L_28)
.L_28:
        /*0090*/ 	.word	0x00000080
        /*0094*/ 	.word	0x00000001
        /*0098*/ 	.word	0x00000001


	//----- nvinfo : EIATTR_CBANK_PARAM_SIZE
	.align		4
.L_29:
        /*009c*/ 	.byte	0x03, 0x19
        /*009e*/ 	.short	0x0034


	//----- nvinfo : EIATTR_PARAM_CBANK
	.align		4
        /*00a0*/ 	.byte	0x04, 0x0a
        /*00a2*/ 	.short	(.L_31 - .L_30)
	.align		4
.L_30:
        /*00a4*/ 	.word	index@(.nv.constant0.triton_poi_fused__native_batch_norm_legit_no_training_silu_34)
        /*00a8*/ 	.short	0x0210
        /*00aa*/ 	.short	0x0034


	//----- nvinfo : EIATTR_SW_WAR
	.align		4
.L_31:
        /*00ac*/ 	.byte	0x04, 0x36
        /*00ae*/ 	.short	(.L_33 - .L_32)
.L_32:
        /*00b0*/ 	.word	0x00000008
.L_33:


//--------------------- .nv.callgraph             --------------------------
	.section	.nv.callgraph,"",@"SHT_CUDA_CALLGRAPH"
	.align	4
	.sectionentsize	8
	.align		4
        /*0000*/ 	.word	0x00000000
	.align		4
        /*0004*/ 	.word	0xffffffff
	.align		4
        /*0008*/ 	.word	0x00000000
	.align		4
        /*000c*/ 	.word	0xfffffffe
	.align		4
        /*0010*/ 	.word	0x00000000
	.align		4
        /*0014*/ 	.word	0xfffffffd
	.align		4
        /*0018*/ 	.word	0x00000000
	.align		4
        /*001c*/ 	.word	0xfffffffc


//--------------------- .nv.constant4             --------------------------
	.section	.nv.constant4,"a",@progbits
	.align	8
	.align		8
.nv.constant4:
        /*0000*/ 	.dword	_$_str
	.align		8
        /*0008*/ 	.dword	_$_str_$_2


//--------------------- .text.triton_poi_fused__native_batch_norm_legit_no_training_silu_34 --------------------------
	.section	.text.triton_poi_fused__native_batch_norm_legit_no_training_silu_34,"ax",@progbits
	.align	128
        .global         triton_poi_fused__native_batch_norm_legit_no_training_silu_34
        .type           triton_poi_fused__native_batch_norm_legit_no_training_silu_34,@function
        .size           triton_poi_fused__native_batch_norm_legit_no_training_silu_34,(.L_x_1 - triton_poi_fused__native_batch_norm_legit_no_training_silu_34)
        .other          triton_poi_fused__native_batch_norm_legit_no_training_silu_34,@"STO_CUDA_ENTRY STV_DEFAULT"
triton_poi_fused__native_batch_norm_legit_no_training_silu_34:
.text.triton_poi_fused__native_batch_norm_legit_no_training_silu_34:
[----:B------:R-:W0:Y:S01]  /*0000*/  LDC R1, c[0x0][0x28] ;  /* 0x00000a00ff017b82 */ /* 0x000e220000000800 */
[----:B------:R-:W1:Y:S07]  /*0010*/  S2R R0, SR_TID.X ;  /* 0x0000000000007919 */ /* 0x000e6e0000002100 */
[----:B------:R-:W2:Y:S01]  /*0020*/  LDC.64 R6, c[0x0][0x228] ;  /* 0x00008a00ff067b82 */ /* 0x000ea20000000a00 */
[----:B------:R-:W-:Y:S01]  /*0030*/  CS2R R14, SRZ ;  /* 0x00000000000e7805 */ /* 0x000fe2000001ff00 */
[----:B------:R-:W-:Y:S01]  /*0040*/  ULDC.64 UR4, c[0x0][0x208] ;  /* 0x0000820000047ab9 */ /* 0x000fe20000000a00 */
[----:B------:R-:W3:Y:S05]  /*0050*/  S2R R3, SR_CTAID.X ;  /* 0x0000000000037919 */ /* 0x000eea0000002500 */
[----:B------:R-:W4:Y:S08]  /*0060*/  LDC.64 R4, c[0x0][0x220] ;  /* 0x00008800ff047b82 */ /* 0x000f300000000a00 */
[----:B------:R-:W5:Y:S08]  /*0070*/  LDC.64 R8, c[0x0][0x230] ;  /* 0x00008c00ff087b82 */ /* 0x000f700000000a00 */
[----:B------:R-:W5:Y:S01]  /*0080*/  LDC.64 R10, c[0x0][0x238] ;  /* 0x00008e00ff0a7b82 */ /* 0x000f620000000a00 */
[----:B-1----:R-:W-:-:S04]  /*0090*/  LOP3.LUT R0, R0, 0x7f, RZ, 0xc0, !PT ;  /* 0x0000007f00007812 */ /* 0x002fc800078ec0ff */
[----:B---3--:R-:W-:-:S04]  /*00a0*/  LEA R0, R3, R0, 0x7 ;  /* 0x0000000003007211 */ /* 0x008fc800078e38ff */
[C---:B------:R-:W-:Y:S01]  /*00b0*/  ISETP.GE.AND P0, PT, R0.reuse, 0x1800, PT ;  /* 0x000018000000780c */ /* 0x040fe20003f06270 */
[----:B------:R-:W-:-:S05]  /*00c0*/  IMAD.HI R2, R0, 0x2aaaaaab, RZ ;  /* 0x2aaaaaab00027827 */ /* 0x000fca00078e02ff */
[----:B------:R-:W-:-:S04]  /*00d0*/  SHF.R.U32.HI R3, RZ, 0x1f, R2 ;  /* 0x0000001fff037819 */ /* 0x000fc80000011602 */
[----:B------:R-:W-:-:S05]  /*00e0*/  LEA.HI R3, R2, R3, RZ, 0x18 ;  /* 0x0000000302037211 */ /* 0x000fca00078fc0ff */
[----:B------:R-:W-:Y:S02]  /*00f0*/  IMAD R13, R3, -0x600, R0 ;  /* 0xfffffa00030d7824 */ /* 0x000fe400078e0200 */
[----:B------:R-:W1:Y:S02]  /*0100*/  LDC.64 R2, c[0x0][0x218] ;  /* 0x00008600ff027b82 */ /* 0x000e640000000a00 */
[----:B--2---:R-:W-:-:S05]  /*0110*/  IMAD.WIDE R6, R13, 0x4, R6 ;  /* 0x000000040d067825 */ /* 0x004fca00078e0206 */
[----:B------:R5:W2:Y:S01]  /*0120*/  @!P0 LDG.E.EL R14, desc[UR4][R6.64] ;  /* 0x00000004060e8981 */ /* 0x000aa2000c2e1900 */
[----:B------:R-:W-:Y:S01]  /*0130*/  HFMA2.MMA R12, -RZ, RZ, 0, 0 ;  /* 0x00000000ff0c7435 */ /* 0x000fe200000001ff */
[----:B----4-:R-:W-:-:S05]  /*0140*/  IMAD.WIDE R4, R13, 0x4, R4 ;  /* 0x000000040d047825 */ /* 0x010fca00078e0204 */
[----:B------:R-:W3:Y:S01]  /*0150*/  @!P0 LDG.E.EL R15, desc[UR4][R4.64] ;  /* 0x00000004040f8981 */ /* 0x000ee2000c2e1900 */
[----:B-----5:R-:W-:-:S04]  /*0160*/  IMAD.WIDE R6, R13, 0x4, R8 ;  /* 0x000000040d067825 */ /* 0x020fc800078e0208 */
[----:B-1----:R-:W-:-:S04]  /*0170*/  IMAD.WIDE R2, R0, 0x4, R2 ;  /* 0x0000000400027825 */ /* 0x002fc800078e0202 */
[----:B0-----:R-:W-:Y:S01]  /*0180*/  IMAD.WIDE R8, R13, 0x4, R10 ;  /* 0x000000040d087825 */ /* 0x001fe200078e020a */
[----:B------:R0:W3:Y:S01]  /*0190*/  @!P0 LDG.E R12, desc[UR4][R2.64] ;  /* 0x00000004020c8981 */ /* 0x0000e2000c1e1900 */
[----:B------:R-:W-:-:S06]  /*01a0*/  CS2R R10, SRZ ;  /* 0x00000000000a7805 */ /* 0x000fcc000001ff00 */
[----:B------:R-:W4:Y:S04]  /*01b0*/  @!P0 LDG.E.EL R10, desc[UR4][R6.64] ;  /* 0x00000004060a8981 */ /* 0x000f28000c2e1900 */
[----:B------:R-:W4:Y:S01]  /*01c0*/  @!P0 LDG.E.EL R11, desc[UR4][R8.64] ;  /* 0x00000004080b8981 */ /* 0x000f22000c2e1900 */
[----:B------:R-:W-:Y:S01]  /*01d0*/  MOV R16, 0x3e800000 ;  /* 0x3e80000000107802 */ /* 0x000fe20000000f00 */
[----:B--2---:R-:W-:-:S04]  /*01e0*/  FADD R14, R14, 0.0010000000474974513054 ;  /* 0x3a83126f0e0e7421 */ /* 0x004fc80000000000 */
[----:B------:R-:W1:Y:S02]  /*01f0*/  MUFU.SQRT R13, R14 ;  /* 0x0000000e000d7308 */ /* 0x000e640000002000 */
[C---:B-1----:R-:W-:Y:S02]  /*0200*/  FSETP.GT.AND P1, PT, R13.reuse, 8.50705917302346158658e+37, PT ;  /* 0x7e8000000d00780b */ /* 0x042fe40003f24000 */
[----:B------:R-:W-:-:S11]  /*0210*/  FSETP.GEU.AND P2, PT, R13, 1.175494350822287508e-38, PT ;  /* 0x008000000d00780b */ /* 0x000fd60003f4e000 */
[----:B------:R-:W-:-:S04]  /*0220*/  @P1 FMUL R13, R13, 0.25 ;  /* 0x3e8000000d0d1820 */ /* 0x000fc80000400000 */
[----:B------:R-:W-:-:S06]  /*0230*/  @!P2 FMUL R13, R13, 16777216 ;  /* 0x4b8000000d0da820 */ /* 0x000fcc0000400000 */
[----:B------:R-:W1:Y:S01]  /*0240*/  MUFU.RCP R13, R13 ;  /* 0x0000000d000d7308 */ /* 0x000e620000001000 */
[----:B0-----:R-:W-:Y:S01]  /*0250*/  FSEL R2, R16, 1, P1 ;  /* 0x3f80000010027808 */ /* 0x001fe20000800000 */
[----:B---3--:R-:W-:-:S04]  /*0260*/  FADD R12, -R15, R12 ;  /* 0x0000000c0f0c7221 */ /* 0x008fc80000000100 */
[----:B------:R-:W-:-:S04]  /*0270*/  @!P2 FMUL R2, R2, 16777216 ;  /* 0x4b8000000202a820 */ /* 0x000fc80000400000 */
[----:B-1----:R-:W-:-:S04]  /*0280*/  FMUL R3, R13, R2 ;  /* 0x000000020d037220 */ /* 0x002fc80000400000 */
[----:B------:R-:W-:-:S04]  /*0290*/  FMUL R12, R12, R3 ;  /* 0x000000030c0c7220 */ /* 0x000fc80000400000 */
[----:B----4-:R-:W-:-:S04]  /*02a0*/  FFMA R10, R12, R10, R11 ;  /* 0x0000000a0c0a7223 */ /* 0x010fc8000000000b */
[----:B------:R-:W-:-:S04]  /*02b0*/  FADD R2, RZ, -R10 ;  /* 0x8000000aff027221 */ /* 0x000fc80000000000 */
[----:B------:R-:W-:-:S05]  /*02c0*/  FMUL R4, R2, 1.4426950216293334961 ;  /* 0x3fb8aa3b02047820 */ /* 0x000fca0000400000 */
[----:B------:R-:W-:-:S13]  /*02d0*/  FSETP.GEU.AND P1, PT, R4, -126, PT ;  /* 0xc2fc00000400780b */ /* 0x000fda0003f2e000 */
[----:B------:R-:W-:-:S04]  /*02e0*/  @!P1 FMUL R4, R4, 0.5 ;  /* 0x3f00000004049820 */ /* 0x000fc80000400000 */
[----:B------:R-:W0:Y:S02]  /*02f0*/  MUFU.EX2 R2, R4 ;  /* 0x0000000400027308 */ /* 0x000e240000000800 */
[----:B0-----:R-:W-:-:S04]  /*0300*/  @!P1 FMUL R2, R2, R2 ;  /* 0x0000000202029220 */ /* 0x001fc80000400000 */
[----:B------:R-:W-:Y:S02]  /*0310*/  FADD R5, R2, 1 ;  /* 0x3f80000002057421 */ /* 0x000fe40000000000 */
[----:B------:R-:W0:Y:S03]  /*0320*/  LDC.64 R2, c[0x0][0x210] ;  /* 0x00008400ff027b82 */ /* 0x000e260000000a00 */
[----:B------:R-:W-:-:S13]  /*0330*/  FSETP.GT.AND P1, PT, R5, 8.50705917302346158658e+37, PT ;  /* 0x7e8000000500780b */ /* 0x000fda0003f24000 */
[----:B------:R-:W-:-:S06]  /*0340*/  @P1 FMUL R5, R5, 0.25 ;  /* 0x3e80000005051820 */ /* 0x000fcc0000400000 */
[----:B------:R-:W1:Y:S01]  /*0350*/  MUFU.RCP R5, R5 ;  /* 0x0000000500057308 */ /* 0x000e620000001000 */
[----:B------:R-:W-:Y:S01]  /*0360*/  FSEL R6, R16, 1, P1 ;  /* 0x3f80000010067808 */ /* 0x000fe20000800000 */
[----:B0-----:R-:W-:-:S04]  /*0370*/  IMAD.WIDE R2, R0, 0x4, R2 ;  /* 0x0000000400027825 */ /* 0x001fc800078e0202 */
[----:B-1----:R-:W-:-:S04]  /*0380*/  FMUL R7, R5, R6 ;  /* 0x0000000605077220 */ /* 0x002fc80000400000 */
[----:B------:R-:W-:Y:S01]  /*0390*/  FMUL R7, R10, R7 ;  /* 0x000000070a077220 */ /* 0x000fe20000400000 */
[----:B------:R-:W-:Y:S06]  /*03a0*/  @P0 EXIT ;  /* 0x000000000000094d */ /* 0x000fec0003800000 */
[----:B------:R-:W-:Y:S01]  /*03b0*/  STG.E desc[UR4][R2.64], R7 ;  /* 0x0000000702007986 */ /* 0x000fe2000c101904 */
[----:B------:R-:W-:Y:S05]  /*03c0*/  EXIT ;  /* 0x000000000000794d */ /* 0x000fea0003800000 */
.L_x_0:
[----:B------:R-:W-:-:S00]  /*03d0*/  BRA `(.L_x_0) ;  /* 0xfffffffc00fc7947 */ /* 0x000fc0000383ffff */
[----:B------:R-:W-:-:S00]  /*03e0*/  NOP ;  /* 0x0000000000007918 */ /* 0x000fc00000000000 */
        /* <DEDUP_REMOVED lines=9> */
.L_x_1:


//--------------------- .nv.global.init           --------------------------
	.section	.nv.global.init,"aw",@progbits
.nv.global.init:
	.type		_$_str,@object
	.size		_$_str,(_$_str_$_2 - _$_str)
_$_str:
        /*0000*/ 	.byte	0x5f, 0x5f, 0x43, 0x55, 0x44, 0x41, 0x5f, 0x46, 0x54, 0x5a, 0x00
	.type		_$_str_$_2,@object
	.size		_$_str_$_2,(.L_1 - _$_str_$_2)
_$_str_$_2:
        /*000b*/ 	.byte	0x5f, 0x5f, 0x43, 0x55, 0x44, 0x41, 0x5f, 0x50, 0x52, 0x45, 0x43, 0x5f, 0x53, 0x51, 0x52, 0x54
        /*001b*/ 	.byte	0x00
.L_1:


//--------------------- .nv.constant0.triton_poi_fused__native_batch_norm_legit_no_training_silu_34 --------------------------
	.section	.nv.constant0.triton_poi_fused__native_batch_norm_legit_no_training_silu_34,"a",@progbits
	.sectionflags	@""
	.align	4
.nv.constant0.triton_poi_fused__native_batch_norm_legit_no_training_silu_34:
	.zero		580
